	.headerflags	@"EF_CUDA_TEXMODE_UNIFIED EF_CUDA_64BIT_ADDRESS EF_CUDA_ACCELERATORS EF_CUDA_SM90 EF_CUDA_VIRTUAL_SM(EF_CUDA_SM90)"
	.elftype	@"ET_EXEC"


//--------------------- .nv.info                  --------------------------
	.section	.nv.info,"",@"SHT_CUDA_INFO"
	.align	4


	//----- nvinfo : EIATTR_REGCOUNT
	.align		4
        /*0000*/ 	.byte	0x04, 0x2f
        /*0002*/ 	.short	(.L_3 - .L_2)
	.align		4
.L_2:
        /*0004*/ 	.word	index@(triton_poi_fused__native_batch_norm_legit_no_training_relu_22)
        /*0008*/ 	.word	0x00000011


	//----- nvinfo : EIATTR_MIN_STACK_SIZE
	.align		4
.L_3:
        /*000c*/ 	.byte	0x04, 0x12
        /*000e*/ 	.short	(.L_5 - .L_4)
	.align		4
.L_4:
        /*0010*/ 	.word	index@(triton_poi_fused__native_batch_norm_legit_no_training_relu_22)
        /*0014*/ 	.word	0x00000000


	//----- nvinfo : EIATTR_FRAME_SIZE
	.align		4
.L_5:
        /*0018*/ 	.byte	0x04, 0x11
        /*001a*/ 	.short	(.L_7 - .L_6)
	.align		4
.L_6:
        /*001c*/ 	.word	index@(triton_poi_fused__native_batch_norm_legit_no_training_relu_22)
        /*0020*/ 	.word	0x00000000


	//----- nvinfo : EIATTR_MIN_STACK_SIZE
	.align		4
.L_7:
        /*0024*/ 	.byte	0x04, 0x12
        /*0026*/ 	.short	(.L_9 - .L_8)
	.align		4
.L_8:
        /*0028*/ 	.word	index@(triton_poi_fused__native_batch_norm_legit_no_training_relu_22)
        /*002c*/ 	.word	0x00000000
.L_9:


//--------------------- .nv.info.triton_poi_fused__native_batch_norm_legit_no_training_relu_22 --------------------------
	.section	.nv.info.triton_poi_fused__native_batch_norm_legit_no_training_relu_22,"",@"SHT_CUDA_INFO"
	.sectionflags	@""
	.align	4


	//----- nvinfo : EIATTR_CUDA_API_VERSION
	.align		4
        /*0000*/ 	.byte	0x04, 0x37
        /*0002*/ 	.short	(.L_11 - .L_10)
.L_10:
        /*0004*/ 	.word	0x0000007c


	//----- nvinfo : EIATTR_KPARAM_INFO
	.align		4
.L_11:
        /*0008*/ 	.byte	0x04, 0x17
        /*000a*/ 	.short	(.L_13 - .L_12)
.L_12:
        /*000c*/ 	.word	0x00000000
        /*0010*/ 	.short	0x0006
        /*0012*/ 	.short	0x0030
        /*0014*/ 	.byte	0x00, 0xf0, 0x11, 0x00


	//----- nvinfo : EIATTR_KPARAM_INFO
	.align		4
.L_13:
        /*0018*/ 	.byte	0x04, 0x17
        /*001a*/ 	.short	(.L_15 - .L_14)
.L_14:
        /*001c*/ 	.word	0x00000000
        /*0020*/ 	.short	0x0005
        /*0022*/ 	.short	0x0028
        /*0024*/ 	.byte	0x00, 0xf4, 0x21, 0x00


	//----- nvinfo : EIATTR_KPARAM_INFO
	.align		4
.L_15:
        /*0028*/ 	.byte	0x04, 0x17
        /*002a*/ 	.short	(.L_17 - .L_16)
.L_16:
        /*002c*/ 	.word	0x00000000
        /*0030*/ 	.short	0x0004
        /*0032*/ 	.short	0x0020
        /*0034*/ 	.byte	0x00, 0xf4, 0x21, 0x00


	//----- nvinfo : EIATTR_KPARAM_INFO
	.align		4
.L_17:
        /*0038*/ 	.byte	0x04, 0x17
        /*003a*/ 	.short	(.L_19 - .L_18)
.L_18:
        /*003c*/ 	.word	0x00000000
        /*0040*/ 	.short	0x0003
        /*0042*/ 	.short	0x0018
        /*0044*/ 	.byte	0x00, 0xf4, 0x21, 0x00


	//----- nvinfo : EIATTR_KPARAM_INFO
	.align		4
.L_19:
        /*0048*/ 	.byte	0x04, 0x17
        /*004a*/ 	.short	(.L_21 - .L_20)
.L_20:
        /*004c*/ 	.word	0x00000000
        /*0050*/ 	.short	0x0002
        /*0052*/ 	.short	0x0010
        /*0054*/ 	.byte	0x00, 0xf4, 0x21, 0x00


	//----- nvinfo : EIATTR_KPARAM_INFO
	.align		4
.L_21:
        /*0058*/ 	.byte	0x04, 0x17
        /*005a*/ 	.short	(.L_23 - .L_22)
.L_22:
        /*005c*/ 	.word	0x00000000
        /*0060*/ 	.short	0x0001
        /*0062*/ 	.short	0x0008
        /*0064*/ 	.byte	0x00, 0xf4, 0x21, 0x00


	//----- nvinfo : EIATTR_KPARAM_INFO
	.align		4
.L_23:
        /*0068*/ 	.byte	0x04, 0x17
        /*006a*/ 	.short	(.L_25 - .L_24)
.L_24:
        /*006c*/ 	.word	0x00000000
        /*0070*/ 	.short	0x0000
        /*0072*/ 	.short	0x0000
        /*0074*/ 	.byte	0x00, 0xf4, 0x21, 0x00


	//----- nvinfo : EIATTR_SPARSE_MMA_MASK
	.align		4
.L_25:
        /*0078*/ 	.byte	0x03, 0x50
        /*007a*/ 	.short	0x0000


	//----- nvinfo : EIATTR_MAXREG_COUNT
	.align		4
        /*007c*/ 	.byte	0x03, 0x1b
        /*007e*/ 	.short	0x00ff


	//----- nvinfo : EIATTR_EXIT_INSTR_OFFSETS
	.align		4
        /*0080*/ 	.byte	0x04, 0x1c
        /*0082*/ 	.short	(.L_27 - .L_26)


	//   ....[0]....
.L_26:
        /*0084*/ 	.word	0x00000350


	//----- nvinfo : EIATTR_REQNTID
	.align		4
.L_27:
        /*0088*/ 	.byte	0x04, 0x10
        /*008a*/ 	.short	(.L_29 - .L_28)
.L_28:
        /*008c*/ 	.word	0x00000080
        /*0090*/ 	.word	0x00000001
        /*0094*/ 	.word	0x00000001


	//----- nvinfo : EIATTR_CBANK_PARAM_SIZE
	.align		4
.L_29:
        /*0098*/ 	.byte	0x03, 0x19
        /*009a*/ 	.short	0x0034


	//----- nvinfo : EIATTR_PARAM_CBANK
	.align		4
        /*009c*/ 	.byte	0x04, 0x0a
        /*009e*/ 	.short	(.L_31 - .L_30)
	.align		4
.L_30:
        /*00a0*/ 	.word	index@(.nv.constant0.triton_poi_fused__native_batch_norm_legit_no_training_relu_22)
        /*00a4*/ 	.short	0x0210
        /*00a6*/ 	.short	0x0034


	//----- nvinfo : EIATTR_SW_WAR
	.align		4
.L_31:
        /*00a8*/ 	.byte	0x04, 0x36
        /*00aa*/ 	.short	(.L_33 - .L_32)
.L_32:
        /*00ac*/ 	.word	0x00000008
.L_33:


//--------------------- .nv.callgraph             --------------------------
	.section	.nv.callgraph,"",@"SHT_CUDA_CALLGRAPH"
	.align	4
	.sectionentsize	8
	.align		4
        /*0000*/ 	.word	0x00000000
	.align		4
        /*0004*/ 	.word	0xffffffff
	.align		4
        /*0008*/ 	.word	0x00000000
	.align		4
        /*000c*/ 	.word	0xfffffffe
	.align		4
        /*0010*/ 	.word	0x00000000
	.align		4
        /*0014*/ 	.word	0xfffffffd
	.align		4
        /*0018*/ 	.word	0x00000000
	.align		4
        /*001c*/ 	.word	0xfffffffc


//--------------------- .nv.constant4             --------------------------
	.section	.nv.constant4,"a",@progbits
	.align	8
	.align		8
.nv.constant4:
        /*0000*/ 	.dword	_$_str
	.align		8
        /*0008*/ 	.dword	_$_str_$_2


//--------------------- .text.triton_poi_fused__native_batch_norm_legit_no_training_relu_22 --------------------------
	.section	.text.triton_poi_fused__native_batch_norm_legit_no_training_relu_22,"ax",@progbits
	.align	128
        .global         triton_poi_fused__native_batch_norm_legit_no_training_relu_22
        .type           triton_poi_fused__native_batch_norm_legit_no_training_relu_22,@function
        .size           triton_poi_fused__native_batch_norm_legit_no_training_relu_22,(.L_x_1 - triton_poi_fused__native_batch_norm_legit_no_training_relu_22)
        .other          triton_poi_fused__native_batch_norm_legit_no_training_relu_22,@"STO_CUDA_ENTRY STV_DEFAULT"
triton_poi_fused__native_batch_norm_legit_no_training_relu_22:
.text.triton_poi_fused__native_batch_norm_legit_no_training_relu_22:
[----:B------:R-:W-:Y:S01]  /*0000*/  LDC R1, c[0x0][0x28] ;  /* 0x00000a00ff017b82 */ /* 0x000fe20000000800 */
[----:B------:R-:W1:Y:S07]  /*0010*/  S2R R0, SR_TID.X ;  /* 0x0000000000007919 */ /* 0x000e6e0000002100 */
[----:B------:R-:W2:Y:S01]  /*0020*/  LDC.64 R6, c[0x0][0x220] ;  /* 0x00008800ff067b82 */ /* 0x000ea20000000a00 */
[----:B------:R-:W-:Y:S01]  /*0030*/  ULDC.64 UR4, c[0x0][0x208] ;  /* 0x0000820000047ab9 */ /* 0x000fe20000000a00 */
[----:B------:R-:W3:Y:S06]  /*0040*/  S2R R3, SR_CTAID.X ;  /* 0x0000000000037919 */ /* 0x000eec0000002500 */
[----:B------:R-:W4:Y:S08]  /*0050*/  LDC.64 R4, c[0x0][0x218] ;  /* 0x00008600ff047b82 */ /* 0x000f300000000a00 */
[----:B------:R-:W5:Y:S08]  /*0060*/  LDC.64 R8, c[0x0][0x228] ;  /* 0x00008a00ff087b82 */ /* 0x000f700000000a00 */
[----:B------:R-:W4:Y:S01]  /*0070*/  LDC.64 R10, c[0x0][0x230] ;  /* 0x00008c00ff0a7b82 */ /* 0x000f220000000a00 */
[----:B-1----:R-:W-:-:S04]  /*0080*/  SHF.L.U32 R0, R0, 0x1, RZ ;  /* 0x0000000100007819 */ /* 0x002fc800000006ff */
[----:B------:R-:W-:-:S04]  /*0090*/  LOP3.LUT R0, R0, 0xfe, RZ, 0xc0, !PT ;  /* 0x000000fe00007812 */ /* 0x000fc800078ec0ff */
[----:B---3--:R-:W-:-:S05]  /*00a0*/  LEA R0, R3, R0, 0x8 ;  /* 0x0000000003007211 */ /* 0x008fca00078e40ff */
[----:B------:R-:W-:-:S05]  /*00b0*/  IMAD.HI R2, R0, 0x38e38e39, RZ ;  /* 0x38e38e3900027827 */ /* 0x000fca00078e02ff */
[----:B------:R-:W-:-:S04]  /*00c0*/  SHF.R.U32.HI R3, RZ, 0x1f, R2 ;  /* 0x0000001fff037819 */ /* 0x000fc80000011602 */
[----:B------:R-:W-:-:S04]  /*00d0*/  LEA.HI.SX32 R3, R2, R3, 0x1d ;  /* 0x0000000302037211 */ /* 0x000fc800078feaff */
[----:B------:R-:W-:-:S04]  /*00e0*/  SHF.R.S32.HI R2, RZ, 0x1f, R3 ;  /* 0x0000001fff027819 */ /* 0x000fc80000011403 */
[----:B------:R-:W-:-:S04]  /*00f0*/  LEA.HI R2, R2, R3, RZ, 0x8 ;  /* 0x0000000302027211 */ /* 0x000fc800078f40ff */
[----:B------:R-:W-:-:S04]  /*0100*/  LOP3.LUT R2, R2, 0xffffff00, RZ, 0xc0, !PT ;  /* 0xffffff0002027812 */ /* 0x000fc800078ec0ff */
[----:B------:R-:W-:Y:S02]  /*0110*/  IADD3 R13, R3, -R2, RZ ;  /* 0x80000002030d7210 */ /* 0x000fe40007ffe0ff */
[----:B------:R-:W1:Y:S03]  /*0120*/  LDC.64 R2, c[0x0][0x210] ;  /* 0x00008400ff027b82 */ /* 0x000e660000000a00 */
[----:B--2---:R-:W-:-:S06]  /*0130*/  IMAD.WIDE R6, R13, 0x4, R6 ;  /* 0x000000040d067825 */ /* 0x004fcc00078e0206 */
[----:B------:R-:W2:Y:S01]  /*0140*/  LDG.E.EL R6, desc[UR4][R6.64] ;  /* 0x0000000406067981 */ /* 0x000ea2000c2e1900 */
[----:B----4-:R-:W-:-:S05]  /*0150*/  IMAD.WIDE R4, R13, 0x4, R4 ;  /* 0x000000040d047825 */ /* 0x010fca00078e0204 */
[----:B------:R3:W4:Y:S01]  /*0160*/  LDG.E.EL R12, desc[UR4][R4.64] ;  /* 0x00000004040c7981 */ /* 0x000722000c2e1900 */
[----:B-1----:R-:W-:Y:S01]  /*0170*/  IMAD.WIDE R2, R0, 0x4, R2 ;  /* 0x0000000400027825 */ /* 0x002fe200078e0202 */
[----:B------:R-:W-:Y:S01]  /*0180*/  HFMA2.MMA R14, -RZ, RZ, 1.625, 0 ;  /* 0x3e800000ff0e7435 */ /* 0x000fe200000001ff */
[----:B---3--:R-:W1:Y:S04]  /*0190*/  LDC.64 R4, c[0x0][0x238] ;  /* 0x00008e00ff047b82 */ /* 0x008e680000000a00 */
[----:B------:R-:W4:Y:S01]  /*01a0*/  LDG.E.64 R2, desc[UR4][R2.64] ;  /* 0x0000000402027981 */ /* 0x000f22000c1e1b00 */
[----:B-----5:R-:W-:-:S04]  /*01b0*/  IMAD.WIDE R8, R13, 0x4, R8 ;  /* 0x000000040d087825 */ /* 0x020fc800078e0208 */
[----:B0-----:R-:W-:Y:S02]  /*01c0*/  IMAD.WIDE R10, R13, 0x4, R10 ;  /* 0x000000040d0a7825 */ /* 0x001fe400078e020a */
[----:B------:R-:W3:Y:S04]  /*01d0*/  LDG.E.EL R8, desc[UR4][R8.64] ;  /* 0x0000000408087981 */ /* 0x000ee8000c2e1900 */
[----:B------:R-:W3:Y:S01]  /*01e0*/  LDG.E.EL R11, desc[UR4][R10.64] ;  /* 0x000000040a0b7981 */ /* 0x000ee2000c2e1900 */
[----:B-1----:R-:W-:-:S04]  /*01f0*/  IMAD.WIDE R4, R0, 0x4, R4 ;  /* 0x0000000400047825 */ /* 0x002fc800078e0204 */
[----:B--2---:R-:W-:-:S04]  /*0200*/  FADD R6, R6, 0.0010000000474974513054 ;  /* 0x3a83126f06067421 */ /* 0x004fc80000000000 */
[----:B------:R-:W0:Y:S02]  /*0210*/  MUFU.SQRT R7, R6 ;  /* 0x0000000600077308 */ /* 0x000e240000002000 */
[C---:B0-----:R-:W-:Y:S02]  /*0220*/  FSETP.GT.AND P0, PT, R7.reuse, 8.50705917302346158658e+37, PT ;  /* 0x7e8000000700780b */ /* 0x041fe40003f04000 */
[----:B------:R-:W-:-:S11]  /*0230*/  FSETP.GEU.AND P1, PT, R7, 1.175494350822287508e-38, PT ;  /* 0x008000000700780b */ /* 0x000fd60003f2e000 */
[----:B------:R-:W-:-:S04]  /*0240*/  @P0 FMUL R7, R7, 0.25 ;  /* 0x3e80000007070820 */ /* 0x000fc80000400000 */
[----:B------:R-:W-:-:S06]  /*0250*/  @!P1 FMUL R7, R7, 16777216 ;  /* 0x4b80000007079820 */ /* 0x000fcc0000400000 */
[----:B------:R-:W0:Y:S01]  /*0260*/  MUFU.RCP R7, R7 ;  /* 0x0000000700077308 */ /* 0x000e220000001000 */
[----:B------:R-:W-:Y:S01]  /*0270*/  FSEL R14, R14, 1, P0 ;  /* 0x3f8000000e0e7808 */ /* 0x000fe20000000000 */
[----:B----4-:R-:W-:-:S04]  /*0280*/  FADD R2, R2, -R12 ;  /* 0x8000000c02027221 */ /* 0x010fc80000000000 */
[----:B------:R-:W-:Y:S01]  /*0290*/  @!P1 FMUL R14, R14, 16777216 ;  /* 0x4b8000000e0e9820 */ /* 0x000fe20000400000 */
[----:B------:R-:W-:-:S03]  /*02a0*/  FADD R3, R3, -R12 ;  /* 0x8000000c03037221 */ /* 0x000fc60000000000 */
[----:B0-----:R-:W-:-:S04]  /*02b0*/  FMUL R14, R7, R14 ;  /* 0x0000000e070e7220 */ /* 0x001fc80000400000 */
[-C--:B------:R-:W-:Y:S01]  /*02c0*/  FMUL R2, R2, R14.reuse ;  /* 0x0000000e02027220 */ /* 0x080fe20000400000 */
[----:B------:R-:W-:-:S03]  /*02d0*/  FMUL R14, R3, R14 ;  /* 0x0000000e030e7220 */ /* 0x000fc60000400000 */
[C-C-:B---3--:R-:W-:Y:S01]  /*02e0*/  FFMA R2, R8.reuse, R2, R11.reuse ;  /* 0x0000000208027223 */ /* 0x148fe2000000000b */
[----:B------:R-:W-:-:S04]  /*02f0*/  FFMA R14, R8, R14, R11 ;  /* 0x0000000e080e7223 */ /* 0x000fc8000000000b */
[----:B------:R-:W-:Y:S02]  /*0300*/  FSETP.GEU.AND P0, PT, R2, RZ, PT ;  /* 0x000000ff0200720b */ /* 0x000fe40003f0e000 */
[----:B------:R-:W-:Y:S02]  /*0310*/  FSETP.GEU.AND P1, PT, R14, RZ, PT ;  /* 0x000000ff0e00720b */ /* 0x000fe40003f2e000 */
[----:B------:R-:W-:Y:S02]  /*0320*/  FSEL R2, R2, RZ, P0 ;  /* 0x000000ff02027208 */ /* 0x000fe40000000000 */
[----:B------:R-:W-:-:S05]  /*0330*/  FSEL R3, R14, RZ, P1 ;  /* 0x000000ff0e037208 */ /* 0x000fca0000800000 */
[----:B------:R-:W-:Y:S01]  /*0340*/  STG.E.64 desc[UR4][R4.64], R2 ;  /* 0x0000000204007986 */ /* 0x000fe2000c101b04 */
[----:B------:R-:W-:Y:S05]  /*0350*/  EXIT ;  /* 0x000000000000794d */ /* 0x000fea0003800000 */
.L_x_0:
[----:B------:R-:W-:-:S00]  /*0360*/  BRA `(.L_x_0) ;  /* 0xfffffffc00fc7947 */ /* 0x000fc0000383ffff */
[----:B------:R-:W-:-:S00]  /*0370*/  NOP ;  /* 0x0000000000007918 */ /* 0x000fc00000000000 */
        /* <DEDUP_REMOVED lines=8> */
.L_x_1:


//--------------------- .nv.global.init           --------------------------
	.section	.nv.global.init,"aw",@progbits
.nv.global.init:
	.type		_$_str,@object
	.size		_$_str,(_$_str_$_2 - _$_str)
_$_str:
        /*0000*/ 	.byte	0x5f, 0x5f, 0x43, 0x55, 0x44, 0x41, 0x5f, 0x46, 0x54, 0x5a, 0x00
	.type		_$_str_$_2,@object
	.size		_$_str_$_2,(.L_1 - _$_str_$_2)
_$_str_$_2:
        /*000b*/ 	.byte	0x5f, 0x5f, 0x43, 0x55, 0x44, 0x41, 0x5f, 0x50, 0x52, 0x45, 0x43, 0x5f, 0x53, 0x51, 0x52, 0x54
        /*001b*/ 	.byte	0x00
.L_1:


//--------------------- .nv.constant0.triton_poi_fused__native_batch_norm_legit_no_training_relu_22 --------------------------
	.section	.nv.constant0.triton_poi_fused__native_batch_norm_legit_no_training_relu_22,"a",@progbits
	.sectionflags	@""
	.align	4
.nv.constant0.triton_poi_fused__native_batch_norm_legit_no_training_relu_22:
	.zero		580
